//
// Generated by NVIDIA NVVM Compiler
//
// Compiler Build ID: CL-36424714
// Cuda compilation tools, release 13.0, V13.0.88
// Based on NVVM 20.0.0
//

.version 9.0
.target sm_100
.address_size 64

	// .globl	_Z9my_kernelPf

.visible .entry _Z9my_kernelPf(
	.param .u64 .ptr .align 1 _Z9my_kernelPf_param_0
)
{
	.reg .b32 	%r<5>;
	.reg .b32 	%f<2>;
	.reg .b64 	%rd<5>;

	ld.param.u64 	%rd1, [_Z9my_kernelPf_param_0];
	cvta.to.global.u64 	%rd2, %rd1;
	mov.u32 	%r1, %tid.x;
	mov.u32 	%r2, %ntid.x;
	mov.u32 	%r3, %ctaid.x;
	mad.lo.s32 	%r4, %r2, %r3, %r1;
	cvt.rn.f32.s32 	%f1, %r4;
	mul.wide.s32 	%rd3, %r4, 4;
	add.s64 	%rd4, %rd2, %rd3;
	st.global.f32 	[%rd4], %f1;
	ret;

}


// ===== COMPILED SASS (sm_100) =====

	.target	sm_100

	.elftype	@"ET_EXEC"


//--------------------- .note.nv.tkinfo           --------------------------
	.section	.note.nv.tkinfo,"",@"SHT_NOTE"
	.sectionflags	@"SHF_NOTE_NV_TKINFO"
	.tkinfo
        /*0018*/ 	.word	0x00000002
        /*0030*/ 	.string	""
        /*0030*/ 	.string	"ptxas"
        /*0030*/ 	.string	"Cuda compilation tools, release 13.0, V13.0.88"
        /*0030*/ 	.string	"Build cuda_13.0.r13.0/compiler.36424714_0"
        /*0030*/ 	.string	"-arch sm_100 -m 64 "



//--------------------- .note.nv.cuinfo           --------------------------
	.section	.note.nv.cuinfo,"",@"SHT_NOTE"
	.sectionflags	@"SHF_NOTE_NV_CUINFO"
        /*0018*/ 	.short	0x0002
        /*001a*/ 	.short	0x0064
        /*001c*/ 	.short	0x0082
	.zero		2


//--------------------- .nv.info                  --------------------------
	.section	.nv.info,"",@"SHT_CUDA_INFO"
	.align	4


	//----- nvinfo : EIATTR_REGCOUNT
	.align		4
        /*0000*/ 	.byte	0x04, 0x2f
        /*0002*/ 	.short	(.L_1 - .L_0)
	.align		4
.L_0:
        /*0004*/ 	.word	index@(_Z9my_kernelPf)
        /*0008*/ 	.word	0x00000008


	//----- nvinfo : EIATTR_FRAME_SIZE
	.align		4
.L_1:
        /*000c*/ 	.byte	0x04, 0x11
        /*000e*/ 	.short	(.L_3 - .L_2)
	.align		4
.L_2:
        /*0010*/ 	.word	index@(_Z9my_kernelPf)
        /*0014*/ 	.word	0x00000000


	//----- nvinfo : EIATTR_MIN_STACK_SIZE
	.align		4
.L_3:
        /*0018*/ 	.byte	0x04, 0x12
        /*001a*/ 	.short	(.L_5 - .L_4)
	.align		4
.L_4:
        /*001c*/ 	.word	index@(_Z9my_kernelPf)
        /*0020*/ 	.word	0x00000000
.L_5:


//--------------------- .nv.compat                --------------------------
	.section	.nv.compat,"",@"SHT_CUDA_COMPAT_INFO"
	.align	4
        /*0000*/ 	.byte	0x02, 0x09, 0x00, 0x00, 0x02, 0x02, 0x01, 0x00, 0x02, 0x05, 0x05, 0x00, 0x03, 0x07, 0x01, 0x01
        /*0010*/ 	.byte	0x02, 0x03, 0x00, 0x00, 0x02, 0x06, 0x01, 0x00, 0x04, 0x0b, 0x08, 0x00, 0x09, 0x00, 0x00, 0x00
        /*0020*/ 	.byte	0x00, 0x00, 0x00, 0x00


//--------------------- .nv.info._Z9my_kernelPf   --------------------------
	.section	.nv.info._Z9my_kernelPf,"",@"SHT_CUDA_INFO"
	.sectionflags	@""
	.align	4


	//----- nvinfo : EIATTR_CUDA_API_VERSION
	.align		4
        /*0000*/ 	.byte	0x04, 0x37
        /*0002*/ 	.short	(.L_7 - .L_6)
.L_6:
        /*0004*/ 	.word	0x00000082


	//----- nvinfo : EIATTR_KPARAM_INFO
	.align		4
.L_7:
        /*0008*/ 	.byte	0x04, 0x17
        /*000a*/ 	.short	(.L_9 - .L_8)
.L_8:
        /*000c*/ 	.word	0x00000000
        /*0010*/ 	.short	0x0000
        /*0012*/ 	.short	0x0000
        /*0014*/ 	.byte	0x00, 0xf5, 0x21, 0x00


	//----- nvinfo : EIATTR_SPARSE_MMA_MASK
	.align		4
.L_9:
        /*0018*/ 	.byte	0x03, 0x50
        /*001a*/ 	.short	0x0000


	//----- nvinfo : EIATTR_MAXREG_COUNT
	.align		4
        /*001c*/ 	.byte	0x03, 0x1b
        /*001e*/ 	.short	0x00ff


	//----- nvinfo : EIATTR_MERCURY_ISA_VERSION
	.align		4
        /*0020*/ 	.byte	0x03, 0x5f
        /*0022*/ 	.short	0x0101


	//----- nvinfo : EIATTR_VRC_CTA_INIT_COUNT
	.align		4
        /*0024*/ 	.byte	0x02, 0x4a
	.zero		1
	.zero		1


	//----- nvinfo : EIATTR_EXIT_INSTR_OFFSETS
	.align		4
        /*0028*/ 	.byte	0x04, 0x1c
        /*002a*/ 	.short	(.L_11 - .L_10)


	//   ....[0]....
.L_10:
        /*002c*/ 	.word	0x000000a0


	//----- nvinfo : EIATTR_CBANK_PARAM_SIZE
	.align		4
.L_11:
        /*0030*/ 	.byte	0x03, 0x19
        /*0032*/ 	.short	0x0008


	//----- nvinfo : EIATTR_PARAM_CBANK
	.align		4
        /*0034*/ 	.byte	0x04, 0x0a
        /*0036*/ 	.short	(.L_13 - .L_12)
	.align		4
.L_12:
        /*0038*/ 	.word	index@(.nv.constant0._Z9my_kernelPf)
        /*003c*/ 	.short	0x0380
        /*003e*/ 	.short	0x0008


	//----- nvinfo : EIATTR_SW_WAR
	.align		4
.L_13:
        /*0040*/ 	.byte	0x04, 0x36
        /*0042*/ 	.short	(.L_15 - .L_14)
.L_14:
        /*0044*/ 	.word	0x00000008
.L_15:


//--------------------- .nv.callgraph             --------------------------
	.section	.nv.callgraph,"",@"SHT_CUDA_CALLGRAPH"
	.align	4
	.sectionentsize	8
	.align		4
        /*0000*/ 	.word	0x00000000
	.align		4
        /*0004*/ 	.word	0xffffffff
	.align		4
        /*0008*/ 	.word	0x00000000
	.align		4
        /*000c*/ 	.word	0xfffffffe
	.align		4
        /*0010*/ 	.word	0x00000000
	.align		4
        /*0014*/ 	.word	0xfffffffd
	.align		4
        /*0018*/ 	.word	0x00000000
	.align		4
        /*001c*/ 	.word	0xfffffffc


//--------------------- .text._Z9my_kernelPf      --------------------------
	.section	.text._Z9my_kernelPf,"ax",@progbits
	.align	128
        .global         _Z9my_kernelPf
        .type           _Z9my_kernelPf,@function
        .size           _Z9my_kernelPf,(.L_x_1 - _Z9my_kernelPf)
        .other          _Z9my_kernelPf,@"STO_CUDA_ENTRY STV_DEFAULT"
_Z9my_kernelPf:
.text._Z9my_kernelPf:
[----:B------:R-:W-:Y:S01]  /*0000*/  LDC R1, c[0x0][0x37c] ;  /* 0x0000df00ff017b82 */ /* 0x000fe20000000800 */
[----:B------:R-:W0:Y:S07]  /*0010*/  S2R R5, SR_TID.X ;  /* 0x0000000000057919 */ /* 0x000e2e0000002100 */
[----:B------:R-:W1:Y:S01]  /*0020*/  LDC.64 R2, c[0x0][0x380] ;  /* 0x0000e000ff027b82 */ /* 0x000e620000000a00 */
[----:B------:R-:W0:Y:S01]  /*0030*/  LDCU UR6, c[0x0][0x360] ;  /* 0x00006c00ff0677ac */ /* 0x000e220008000800 */
[----:B------:R-:W0:Y:S01]  /*0040*/  S2R R0, SR_CTAID.X ;  /* 0x0000000000007919 */ /* 0x000e220000002500 */
[----:B------:R-:W2:Y:S01]  /*0050*/  LDCU.64 UR4, c[0x0][0x358] ;  /* 0x00006b00ff0477ac */ /* 0x000ea20008000a00 */
[----:B0-----:R-:W-:-:S04]  /*0060*/  IMAD R5, R0, UR6, R5 ;  /* 0x0000000600057c24 */ /* 0x001fc8000f8e0205 */
[----:B-1----:R-:W-:Y:S01]  /*0070*/  IMAD.WIDE R2, R5, 0x4, R2 ;  /* 0x0000000405027825 */ /* 0x002fe200078e0202 */
[----:B------:R-:W-:-:S05]  /*0080*/  I2FP.F32.S32 R5, R5 ;  /* 0x0000000500057245 */ /* 0x000fca0000201400 */
[----:B--2---:R-:W-:Y:S01]  /*0090*/  STG.E desc[UR4][R2.64], R5 ;  /* 0x0000000502007986 */ /* 0x004fe2000c101904 */
[----:B------:R-:W-:Y:S05]  /*00a0*/  EXIT ;  /* 0x000000000000794d */ /* 0x000fea0003800000 */
.L_x_0:
[----:B------:R-:W-:-:S00]  /*00b0*/  BRA `(.L_x_0) ;  /* 0xfffffffc00fc7947 */ /* 0x000fc0000383ffff */
[----:B------:R-:W-:-:S00]  /*00c0*/  NOP ;  /* 0x0000000000007918 */ /* 0x000fc00000000000 */
        /* <DEDUP_REMOVED lines=11> */
.L_x_1:


//--------------------- .nv.shared.reserved.0     --------------------------
	.section	.nv.shared.reserved.0,"aw",@nobits
	.weak		__nv_reservedSMEM_offset_0_alias
	.size		__nv_reservedSMEM_offset_0_alias, 0, 64
	.other		__nv_reservedSMEM_offset_0_alias,@"STO_CUDA_RESERVED_SHARED STV_DEFAULT"
__nv_reservedSMEM_offset_0_alias:
	.zero		0
	.zero		64


//--------------------- .nv.constant0._Z9my_kernelPf --------------------------
	.section	.nv.constant0._Z9my_kernelPf,"a",@progbits
	.sectionflags	@""
	.align	4
.nv.constant0._Z9my_kernelPf:
	.zero		904


//--------------------- SYMBOLS --------------------------

	.type		.nv.reservedSmem.offset0,@object
	.size		.nv.reservedSmem.offset0,0x4
